//
// Generated by NVIDIA NVVM Compiler
//
// Compiler Build ID: CL-36424714
// Cuda compilation tools, release 13.0, V13.0.88
// Based on NVVM 20.0.0
//

.version 9.0
.target sm_100
.address_size 64

	// .globl	_Z17testIfPrimeKerneliPPb

.visible .entry _Z17testIfPrimeKerneliPPb(
	.param .u32 _Z17testIfPrimeKerneliPPb_param_0,
	.param .u64 .ptr .align 1 _Z17testIfPrimeKerneliPPb_param_1
)
{
	.reg .pred 	%p<6>;
	.reg .b16 	%rs<5>;
	.reg .b32 	%r<3>;
	.reg .b64 	%rd<9>;

	ld.param.u64 	%rd1, [_Z17testIfPrimeKerneliPPb_param_1];
	mov.u32 	%r1, %tid.y;
	mov.u32 	%r2, %tid.x;
	setp.ge.u32 	%p4, %r2, %r1;
	mov.pred 	%p5, -1;
	@%p4 bra 	$L__BB0_2;
	cvt.u16.u32 	%rs1, %r1;
	cvt.u16.u32 	%rs2, %r2;
	rem.u16 	%rs3, %rs1, %rs2;
	setp.ne.s16 	%p5, %rs3, 0;
$L__BB0_2:
	cvta.to.global.u64 	%rd2, %rd1;
	selp.u16 	%rs4, 1, 0, %p5;
	mul.wide.u32 	%rd3, %r2, 8;
	add.s64 	%rd4, %rd2, %rd3;
	ld.global.u64 	%rd5, [%rd4];
	cvta.to.global.u64 	%rd6, %rd5;
	cvt.u64.u32 	%rd7, %r1;
	add.s64 	%rd8, %rd6, %rd7;
	st.global.u8 	[%rd8], %rs4;
	ret;

}


// ===== COMPILED SASS (sm_100) =====

	.target	sm_100

	.elftype	@"ET_EXEC"


//--------------------- .note.nv.tkinfo           --------------------------
	.section	.note.nv.tkinfo,"",@"SHT_NOTE"
	.sectionflags	@"SHF_NOTE_NV_TKINFO"
	.tkinfo
        /*0018*/ 	.word	0x00000002
        /*0030*/ 	.string	""
        /*0030*/ 	.string	"ptxas"
        /*0030*/ 	.string	"Cuda compilation tools, release 13.0, V13.0.88"
        /*0030*/ 	.string	"Build cuda_13.0.r13.0/compiler.36424714_0"
        /*0030*/ 	.string	"-arch sm_100 -m 64 "



//--------------------- .note.nv.cuinfo           --------------------------
	.section	.note.nv.cuinfo,"",@"SHT_NOTE"
	.sectionflags	@"SHF_NOTE_NV_CUINFO"
        /*0018*/ 	.short	0x0002
        /*001a*/ 	.short	0x0064
        /*001c*/ 	.short	0x0082
	.zero		2


//--------------------- .nv.info                  --------------------------
	.section	.nv.info,"",@"SHT_CUDA_INFO"
	.align	4


	//----- nvinfo : EIATTR_REGCOUNT
	.align		4
        /*0000*/ 	.byte	0x04, 0x2f
        /*0002*/ 	.short	(.L_1 - .L_0)
	.align		4
.L_0:
        /*0004*/ 	.word	index@(_Z17testIfPrimeKerneliPPb)
        /*0008*/ 	.word	0x0000000c


	//----- nvinfo : EIATTR_FRAME_SIZE
	.align		4
.L_1:
        /*000c*/ 	.byte	0x04, 0x11
        /*000e*/ 	.short	(.L_3 - .L_2)
	.align		4
.L_2:
        /*0010*/ 	.word	index@($__internal_0_$__cuda_sm20_rem_u16)
        /*0014*/ 	.word	0x00000000


	//----- nvinfo : EIATTR_FRAME_SIZE
	.align		4
.L_3:
        /*0018*/ 	.byte	0x04, 0x11
        /*001a*/ 	.short	(.L_5 - .L_4)
	.align		4
.L_4:
        /*001c*/ 	.word	index@(_Z17testIfPrimeKerneliPPb)
        /*0020*/ 	.word	0x00000000


	//----- nvinfo : EIATTR_MIN_STACK_SIZE
	.align		4
.L_5:
        /*0024*/ 	.byte	0x04, 0x12
        /*0026*/ 	.short	(.L_7 - .L_6)
	.align		4
.L_6:
        /*0028*/ 	.word	index@(_Z17testIfPrimeKerneliPPb)
        /*002c*/ 	.word	0x00000000
.L_7:


//--------------------- .nv.compat                --------------------------
	.section	.nv.compat,"",@"SHT_CUDA_COMPAT_INFO"
	.align	4
        /*0000*/ 	.byte	0x02, 0x09, 0x00, 0x00, 0x02, 0x02, 0x01, 0x00, 0x02, 0x05, 0x05, 0x00, 0x03, 0x07, 0x01, 0x01
        /*0010*/ 	.byte	0x02, 0x03, 0x00, 0x00, 0x02, 0x06, 0x01, 0x00, 0x04, 0x0b, 0x08, 0x00, 0x01, 0x00, 0x00, 0x00
        /*0020*/ 	.byte	0x00, 0x00, 0x00, 0x00


//--------------------- .nv.info._Z17testIfPrimeKerneliPPb --------------------------
	.section	.nv.info._Z17testIfPrimeKerneliPPb,"",@"SHT_CUDA_INFO"
	.sectionflags	@""
	.align	4


	//----- nvinfo : EIATTR_CUDA_API_VERSION
	.align		4
        /*0000*/ 	.byte	0x04, 0x37
        /*0002*/ 	.short	(.L_9 - .L_8)
.L_8:
        /*0004*/ 	.word	0x00000082


	//----- nvinfo : EIATTR_KPARAM_INFO
	.align		4
.L_9:
        /*0008*/ 	.byte	0x04, 0x17
        /*000a*/ 	.short	(.L_11 - .L_10)
.L_10:
        /*000c*/ 	.word	0x00000000
        /*0010*/ 	.short	0x0001
        /*0012*/ 	.short	0x0008
        /*0014*/ 	.byte	0x00, 0xf5, 0x21, 0x00


	//----- nvinfo : EIATTR_KPARAM_INFO
	.align		4
.L_11:
        /*0018*/ 	.byte	0x04, 0x17
        /*001a*/ 	.short	(.L_13 - .L_12)
.L_12:
        /*001c*/ 	.word	0x00000000
        /*0020*/ 	.short	0x0000
        /*0022*/ 	.short	0x0000
        /*0024*/ 	.byte	0x00, 0xf0, 0x11, 0x00


	//----- nvinfo : EIATTR_SPARSE_MMA_MASK
	.align		4
.L_13:
        /*0028*/ 	.byte	0x03, 0x50
        /*002a*/ 	.short	0x0000


	//----- nvinfo : EIATTR_MAXREG_COUNT
	.align		4
        /*002c*/ 	.byte	0x03, 0x1b
        /*002e*/ 	.short	0x00ff


	//----- nvinfo : EIATTR_MERCURY_ISA_VERSION
	.align		4
        /*0030*/ 	.byte	0x03, 0x5f
        /*0032*/ 	.short	0x0101


	//----- nvinfo : EIATTR_VRC_CTA_INIT_COUNT
	.align		4
        /*0034*/ 	.byte	0x02, 0x4a
	.zero		1
	.zero		1


	//----- nvinfo : EIATTR_EXIT_INSTR_OFFSETS
	.align		4
        /*0038*/ 	.byte	0x04, 0x1c
        /*003a*/ 	.short	(.L_15 - .L_14)


	//   ....[0]....
.L_14:
        /*003c*/ 	.word	0x00000160


	//----- nvinfo : EIATTR_CRS_STACK_SIZE
	.align		4
.L_15:
        /*0040*/ 	.byte	0x04, 0x1e
        /*0042*/ 	.short	(.L_17 - .L_16)
.L_16:
        /*0044*/ 	.word	0x00000000


	//----- nvinfo : EIATTR_CBANK_PARAM_SIZE
	.align		4
.L_17:
        /*0048*/ 	.byte	0x03, 0x19
        /*004a*/ 	.short	0x0010


	//----- nvinfo : EIATTR_PARAM_CBANK
	.align		4
        /*004c*/ 	.byte	0x04, 0x0a
        /*004e*/ 	.short	(.L_19 - .L_18)
	.align		4
.L_18:
        /*0050*/ 	.word	index@(.nv.constant0._Z17testIfPrimeKerneliPPb)
        /*0054*/ 	.short	0x0380
        /*0056*/ 	.short	0x0010


	//----- nvinfo : EIATTR_SW_WAR
	.align		4
.L_19:
        /*0058*/ 	.byte	0x04, 0x36
        /*005a*/ 	.short	(.L_21 - .L_20)
.L_20:
        /*005c*/ 	.word	0x00000008
.L_21:


//--------------------- .nv.callgraph             --------------------------
	.section	.nv.callgraph,"",@"SHT_CUDA_CALLGRAPH"
	.align	4
	.sectionentsize	8
	.align		4
        /*0000*/ 	.word	0x00000000
	.align		4
        /*0004*/ 	.word	0xffffffff
	.align		4
        /*0008*/ 	.word	0x00000000
	.align		4
        /*000c*/ 	.word	0xfffffffe
	.align		4
        /*0010*/ 	.word	0x00000000
	.align		4
        /*0014*/ 	.word	0xfffffffd
	.align		4
        /*0018*/ 	.word	0x00000000
	.align		4
        /*001c*/ 	.word	0xfffffffc


//--------------------- .text._Z17testIfPrimeKerneliPPb --------------------------
	.section	.text._Z17testIfPrimeKerneliPPb,"ax",@progbits
	.align	128
        .global         _Z17testIfPrimeKerneliPPb
        .type           _Z17testIfPrimeKerneliPPb,@function
        .size           _Z17testIfPrimeKerneliPPb,(.L_x_3 - _Z17testIfPrimeKerneliPPb)
        .other          _Z17testIfPrimeKerneliPPb,@"STO_CUDA_ENTRY STV_DEFAULT"
_Z17testIfPrimeKerneliPPb:
.text._Z17testIfPrimeKerneliPPb:
[----:B------:R-:W-:Y:S01]  /*0000*/  LDC R1, c[0x0][0x37c] ;  /* 0x0000df00ff017b82 */ /* 0x000fe20000000800 */
[----:B------:R-:W0:Y:S01]  /*0010*/  S2R R7, SR_TID.Y ;  /* 0x0000000000077919 */ /* 0x000e220000002200 */
[----:B------:R-:W1:Y:S01]  /*0020*/  LDCU.64 UR4, c[0x0][0x358] ;  /* 0x00006b00ff0477ac */ /* 0x000e620008000a00 */
[----:B------:R-:W-:Y:S01]  /*0030*/  BSSY.RECONVERGENT B0, `(.L_x_0) ;  /* 0x000000b000007945 */ /* 0x000fe20003800200 */
[----:B------:R-:W-:Y:S01]  /*0040*/  PLOP3.LUT P0, PT, PT, PT, PT, 0x80, 0x8 ;  /* 0x000000000008781c */ /* 0x000fe20003f0f070 */
[----:B------:R-:W0:Y:S02]  /*0050*/  S2R R6, SR_TID.X ;  /* 0x0000000000067919 */ /* 0x000e240000002100 */
[----:B0-----:R-:W-:-:S13]  /*0060*/  ISETP.GE.U32.AND P1, PT, R6, R7, PT ;  /* 0x000000070600720c */ /* 0x001fda0003f26070 */
[----:B-1----:R-:W-:Y:S05]  /*0070*/  @P1 BRA `(.L_x_1) ;  /* 0x0000000000181947 */ /* 0x002fea0003800000 */
[----:B------:R-:W-:Y:S02]  /*0080*/  LOP3.LUT R0, R7, 0xffff, RZ, 0xc0, !PT ;  /* 0x0000ffff07007812 */ /* 0x000fe400078ec0ff */
[----:B------:R-:W-:Y:S02]  /*0090*/  LOP3.LUT R3, R6, 0xffff, RZ, 0xc0, !PT ;  /* 0x0000ffff06037812 */ /* 0x000fe400078ec0ff */
[----:B------:R-:W-:-:S07]  /*00a0*/  MOV R9, 0xc0 ;  /* 0x000000c000097802 */ /* 0x000fce0000000f00 */
[----:B------:R-:W-:Y:S05]  /*00b0*/  CALL.REL.NOINC `($__internal_0_$__cuda_sm20_rem_u16) ;  /* 0x00000000002c7944 */ /* 0x000fea0003c00000 */
[----:B------:R-:W-:-:S04]  /*00c0*/  PRMT R0, R8, 0x9910, RZ ;  /* 0x0000991008007816 */ /* 0x000fc800000000ff */
[----:B------:R-:W-:-:S13]  /*00d0*/  ISETP.NE.AND P0, PT, R0, RZ, PT ;  /* 0x000000ff0000720c */ /* 0x000fda0003f05270 */
.L_x_1:
[----:B------:R-:W-:Y:S05]  /*00e0*/  BSYNC.RECONVERGENT B0 ;  /* 0x0000000000007941 */ /* 0x000fea0003800200 */
.L_x_0:
[----:B------:R-:W0:Y:S02]  /*00f0*/  LDC.64 R2, c[0x0][0x388] ;  /* 0x0000e200ff027b82 */ /* 0x000e240000000a00 */
[----:B0-----:R-:W-:-:S06]  /*0100*/  IMAD.WIDE.U32 R2, R6, 0x8, R2 ;  /* 0x0000000806027825 */ /* 0x001fcc00078e0002 */
[----:B------:R-:W2:Y:S02]  /*0110*/  LDG.E.64 R2, desc[UR4][R2.64] ;  /* 0x0000000402027981 */ /* 0x000ea4000c1e1b00 */
[----:B--2---:R-:W-:Y:S02]  /*0120*/  IADD3 R4, P1, PT, R2, R7, RZ ;  /* 0x0000000702047210 */ /* 0x004fe40007f3e0ff */
[----:B------:R-:W-:-:S03]  /*0130*/  SEL R7, RZ, 0x1, !P0 ;  /* 0x00000001ff077807 */ /* 0x000fc60004000000 */
[----:B------:R-:W-:-:S05]  /*0140*/  IMAD.X R5, RZ, RZ, R3, P1 ;  /* 0x000000ffff057224 */ /* 0x000fca00008e0603 */
[----:B------:R-:W-:Y:S01]  /*0150*/  STG.E.U8 desc[UR4][R4.64], R7 ;  /* 0x0000000704007986 */ /* 0x000fe2000c101104 */
[----:B------:R-:W-:Y:S05]  /*0160*/  EXIT ;  /* 0x000000000000794d */ /* 0x000fea0003800000 */
        .weak           $__internal_0_$__cuda_sm20_rem_u16
        .type           $__internal_0_$__cuda_sm20_rem_u16,@function
        .size           $__internal_0_$__cuda_sm20_rem_u16,(.L_x_3 - $__internal_0_$__cuda_sm20_rem_u16)
$__internal_0_$__cuda_sm20_rem_u16:
[----:B------:R-:W0:Y:S01]  /*0170*/  I2F.U16 R2, R3 ;  /* 0x0000000300027306 */ /* 0x000e220000101000 */
[----:B------:R-:W-:Y:S01]  /*0180*/  IMAD.MOV.U32 R4, RZ, RZ, 0x4b800000 ;  /* 0x4b800000ff047424 */ /* 0x000fe200078e00ff */
[C---:B0-----:R-:W-:Y:S02]  /*0190*/  FSETP.GEU.AND P1, PT, |R2|.reuse, 1.175494350822287508e-38, PT ;  /* 0x008000000200780b */ /* 0x041fe40003f2e200 */
[----:B------:R-:W-:Y:S02]  /*01a0*/  FSETP.GT.AND P0, PT, |R2|, 8.50705917302346158658e+37, PT ;  /* 0x7e8000000200780b */ /* 0x000fe40003f04200 */
[----:B------:R-:W-:-:S04]  /*01b0*/  FSEL R4, R4, 1, !P1 ;  /* 0x3f80000004047808 */ /* 0x000fc80004800000 */
[----:B------:R-:W-:Y:S02]  /*01c0*/  FSEL R5, R4, 0.25, !P0 ;  /* 0x3e80000004057808 */ /* 0x000fe40004000000 */
[----:B------:R-:W-:-:S03]  /*01d0*/  ISETP.NE.U32.AND P0, PT, R3, RZ, PT ;  /* 0x000000ff0300720c */ /* 0x000fc60003f05070 */
[----:B------:R-:W-:Y:S02]  /*01e0*/  FMUL R4, R2, R5 ;  /* 0x0000000502047220 */ /* 0x000fe40000400000 */
[----:B------:R-:W-:Y:S08]  /*01f0*/  I2F.U16.RZ R2, R0 ;  /* 0x0000000000027306 */ /* 0x000ff0000010d000 */
[----:B------:R-:W0:Y:S02]  /*0200*/  MUFU.RCP R4, R4 ;  /* 0x0000000400047308 */ /* 0x000e240000001000 */
[----:B0-----:R-:W-:-:S04]  /*0210*/  FMUL R5, R5, R4 ;  /* 0x0000000405057220 */ /* 0x001fc80000400000 */
[----:B------:R-:W-:-:S04]  /*0220*/  VIADD R5, R5, 0x2 ;  /* 0x0000000205057836 */ /* 0x000fc80000000000 */
[----:B------:R-:W-:-:S06]  /*0230*/  FMUL.RZ R5, R2, R5 ;  /* 0x0000000502057220 */ /* 0x000fcc000040c000 */
[----:B------:R-:W0:Y:S02]  /*0240*/  F2I.U32.TRUNC.NTZ R5, R5 ;  /* 0x0000000500057305 */ /* 0x000e24000020f000 */
[----:B0-----:R-:W-:-:S05]  /*0250*/  LOP3.LUT R2, R5, 0xffff, RZ, 0xc0, !PT ;  /* 0x0000ffff05027812 */ /* 0x001fca00078ec0ff */
[----:B------:R-:W-:-:S04]  /*0260*/  IMAD.MOV R2, RZ, RZ, -R2 ;  /* 0x000000ffff027224 */ /* 0x000fc800078e0a02 */
[----:B------:R-:W-:Y:S02]  /*0270*/  IMAD R8, R3, R2, R0 ;  /* 0x0000000203087224 */ /* 0x000fe400078e0200 */
[----:B------:R-:W-:Y:S02]  /*0280*/  IMAD.MOV.U32 R2, RZ, RZ, R9 ;  /* 0x000000ffff027224 */ /* 0x000fe400078e0009 */
[----:B------:R-:W-:Y:S02]  /*0290*/  IMAD.MOV.U32 R3, RZ, RZ, 0x0 ;  /* 0x00000000ff037424 */ /* 0x000fe400078e00ff */
[----:B------:R-:W-:Y:S02]  /*02a0*/  @!P0 IMAD.MOV.U32 R8, RZ, RZ, -0x1 ;  /* 0xffffffffff088424 */ /* 0x000fe400078e00ff */
[----:B------:R-:W-:Y:S05]  /*02b0*/  RET.REL.NODEC R2 `(_Z17testIfPrimeKerneliPPb) ;  /* 0xfffffffc02507950 */ /* 0x000fea0003c3ffff */
.L_x_2:
[----:B------:R-:W-:-:S00]  /*02c0*/  BRA `(.L_x_2) ;  /* 0xfffffffc00fc7947 */ /* 0x000fc0000383ffff */
[----:B------:R-:W-:-:S00]  /*02d0*/  NOP ;  /* 0x0000000000007918 */ /* 0x000fc00000000000 */
        /* <DEDUP_REMOVED lines=10> */
.L_x_3:


//--------------------- .nv.shared.reserved.0     --------------------------
	.section	.nv.shared.reserved.0,"aw",@nobits
	.weak		__nv_reservedSMEM_offset_0_alias
	.size		__nv_reservedSMEM_offset_0_alias, 0, 64
	.other		__nv_reservedSMEM_offset_0_alias,@"STO_CUDA_RESERVED_SHARED STV_DEFAULT"
__nv_reservedSMEM_offset_0_alias:
	.zero		0
	.zero		64


//--------------------- .nv.constant0._Z17testIfPrimeKerneliPPb --------------------------
	.section	.nv.constant0._Z17testIfPrimeKerneliPPb,"a",@progbits
	.sectionflags	@""
	.align	4
.nv.constant0._Z17testIfPrimeKerneliPPb:
	.zero		912


//--------------------- SYMBOLS --------------------------

	.type		.nv.reservedSmem.offset0,@object
	.size		.nv.reservedSmem.offset0,0x4
